//
// Generated by NVIDIA NVVM Compiler
//
// Compiler Build ID: CL-36424714
// Cuda compilation tools, release 13.0, V13.0.88
// Based on NVVM 20.0.0
//

.version 9.0
.target sm_100
.address_size 64

	// .globl	_Z12MatrixMul_1dPfS_S_iii

.visible .entry _Z12MatrixMul_1dPfS_S_iii(
	.param .u64 .ptr .align 1 _Z12MatrixMul_1dPfS_S_iii_param_0,
	.param .u64 .ptr .align 1 _Z12MatrixMul_1dPfS_S_iii_param_1,
	.param .u64 .ptr .align 1 _Z12MatrixMul_1dPfS_S_iii_param_2,
	.param .u32 _Z12MatrixMul_1dPfS_S_iii_param_3,
	.param .u32 _Z12MatrixMul_1dPfS_S_iii_param_4,
	.param .u32 _Z12MatrixMul_1dPfS_S_iii_param_5
)
{
	.reg .pred 	%p<11>;
	.reg .b32 	%r<31>;
	.reg .b32 	%f<16>;
	.reg .b64 	%rd<27>;

	ld.param.u64 	%rd4, [_Z12MatrixMul_1dPfS_S_iii_param_0];
	ld.param.u64 	%rd5, [_Z12MatrixMul_1dPfS_S_iii_param_1];
	ld.param.u64 	%rd6, [_Z12MatrixMul_1dPfS_S_iii_param_2];
	ld.param.u32 	%r17, [_Z12MatrixMul_1dPfS_S_iii_param_3];
	ld.param.u32 	%r18, [_Z12MatrixMul_1dPfS_S_iii_param_4];
	ld.param.u32 	%r19, [_Z12MatrixMul_1dPfS_S_iii_param_5];
	cvta.to.global.u64 	%rd1, %rd6;
	cvta.to.global.u64 	%rd2, %rd5;
	cvta.to.global.u64 	%rd3, %rd4;
	mov.u32 	%r20, %tid.x;
	mov.u32 	%r21, %ctaid.x;
	mov.u32 	%r22, %ntid.x;
	mad.lo.s32 	%r23, %r21, %r22, %r20;
	mul.lo.s32 	%r1, %r19, %r23;
	add.s32 	%r2, %r1, %r19;
	setp.lt.s32 	%p1, %r19, 1;
	@%p1 bra 	$L__BB0_16;
	mul.lo.s32 	%r3, %r18, %r17;
	add.s32 	%r24, %r1, 1;
	max.s32 	%r4, %r2, %r24;
	sub.s32 	%r25, %r4, %r1;
	and.b32  	%r5, %r25, 3;
	setp.eq.s32 	%p2, %r5, 0;
	mov.u32 	%r29, %r1;
	@%p2 bra 	$L__BB0_6;
	neg.s32 	%r27, %r5;
	mov.u32 	%r29, %r1;
$L__BB0_3:
	.pragma "nounroll";
	setp.ge.s32 	%p3, %r29, %r3;
	@%p3 bra 	$L__BB0_5;
	mul.wide.s32 	%rd7, %r29, 4;
	add.s64 	%rd8, %rd3, %rd7;
	ld.global.f32 	%f1, [%rd8];
	add.s64 	%rd9, %rd2, %rd7;
	ld.global.f32 	%f2, [%rd9];
	add.f32 	%f3, %f1, %f2;
	add.s64 	%rd10, %rd1, %rd7;
	st.global.f32 	[%rd10], %f3;
$L__BB0_5:
	add.s32 	%r29, %r29, 1;
	add.s32 	%r27, %r27, 1;
	setp.ne.s32 	%p4, %r27, 0;
	@%p4 bra 	$L__BB0_3;
$L__BB0_6:
	sub.s32 	%r26, %r1, %r4;
	setp.gt.u32 	%p5, %r26, -4;
	@%p5 bra 	$L__BB0_16;
$L__BB0_7:
	setp.ge.s32 	%p6, %r29, %r3;
	@%p6 bra 	$L__BB0_9;
	mul.wide.s32 	%rd11, %r29, 4;
	add.s64 	%rd12, %rd3, %rd11;
	ld.global.f32 	%f4, [%rd12];
	add.s64 	%rd13, %rd2, %rd11;
	ld.global.f32 	%f5, [%rd13];
	add.f32 	%f6, %f4, %f5;
	add.s64 	%rd14, %rd1, %rd11;
	st.global.f32 	[%rd14], %f6;
$L__BB0_9:
	add.s32 	%r13, %r29, 1;
	setp.ge.s32 	%p7, %r13, %r3;
	@%p7 bra 	$L__BB0_11;
	mul.wide.s32 	%rd15, %r29, 4;
	add.s64 	%rd16, %rd3, %rd15;
	ld.global.f32 	%f7, [%rd16+4];
	add.s64 	%rd17, %rd2, %rd15;
	ld.global.f32 	%f8, [%rd17+4];
	add.f32 	%f9, %f7, %f8;
	add.s64 	%rd18, %rd1, %rd15;
	st.global.f32 	[%rd18+4], %f9;
$L__BB0_11:
	add.s32 	%r14, %r13, 1;
	setp.ge.s32 	%p8, %r14, %r3;
	@%p8 bra 	$L__BB0_13;
	mul.wide.s32 	%rd19, %r29, 4;
	add.s64 	%rd20, %rd3, %rd19;
	ld.global.f32 	%f10, [%rd20+8];
	add.s64 	%rd21, %rd2, %rd19;
	ld.global.f32 	%f11, [%rd21+8];
	add.f32 	%f12, %f10, %f11;
	add.s64 	%rd22, %rd1, %rd19;
	st.global.f32 	[%rd22+8], %f12;
$L__BB0_13:
	add.s32 	%r15, %r14, 1;
	setp.ge.s32 	%p9, %r15, %r3;
	@%p9 bra 	$L__BB0_15;
	mul.wide.s32 	%rd23, %r29, 4;
	add.s64 	%rd24, %rd3, %rd23;
	ld.global.f32 	%f13, [%rd24+12];
	add.s64 	%rd25, %rd2, %rd23;
	ld.global.f32 	%f14, [%rd25+12];
	add.f32 	%f15, %f13, %f14;
	add.s64 	%rd26, %rd1, %rd23;
	st.global.f32 	[%rd26+12], %f15;
$L__BB0_15:
	add.s32 	%r29, %r15, 1;
	setp.lt.s32 	%p10, %r29, %r2;
	@%p10 bra 	$L__BB0_7;
$L__BB0_16:
	ret;

}
	// .globl	_Z12MatrixMul_2dPfS_S_iii
.visible .entry _Z12MatrixMul_2dPfS_S_iii(
	.param .u64 .ptr .align 1 _Z12MatrixMul_2dPfS_S_iii_param_0,
	.param .u64 .ptr .align 1 _Z12MatrixMul_2dPfS_S_iii_param_1,
	.param .u64 .ptr .align 1 _Z12MatrixMul_2dPfS_S_iii_param_2,
	.param .u32 _Z12MatrixMul_2dPfS_S_iii_param_3,
	.param .u32 _Z12MatrixMul_2dPfS_S_iii_param_4,
	.param .u32 _Z12MatrixMul_2dPfS_S_iii_param_5
)
{
	.reg .pred 	%p<29>;
	.reg .b32 	%r<41>;
	.reg .b32 	%f<22>;
	.reg .b64 	%rd<33>;

	ld.param.u64 	%rd7, [_Z12MatrixMul_2dPfS_S_iii_param_0];
	ld.param.u64 	%rd8, [_Z12MatrixMul_2dPfS_S_iii_param_1];
	ld.param.u64 	%rd9, [_Z12MatrixMul_2dPfS_S_iii_param_2];
	ld.param.u32 	%r22, [_Z12MatrixMul_2dPfS_S_iii_param_3];
	ld.param.u32 	%r23, [_Z12MatrixMul_2dPfS_S_iii_param_4];
	ld.param.u32 	%r24, [_Z12MatrixMul_2dPfS_S_iii_param_5];
	cvta.to.global.u64 	%rd1, %rd9;
	cvta.to.global.u64 	%rd2, %rd8;
	cvta.to.global.u64 	%rd3, %rd7;
	mov.u32 	%r25, %tid.x;
	mov.u32 	%r26, %ctaid.x;
	mov.u32 	%r27, %ntid.x;
	mad.lo.s32 	%r28, %r26, %r27, %r25;
	mul.lo.s32 	%r1, %r24, %r28;
	mov.u32 	%r29, %tid.y;
	mov.u32 	%r30, %ctaid.y;
	mov.u32 	%r31, %ntid.y;
	mad.lo.s32 	%r32, %r30, %r31, %r29;
	mul.lo.s32 	%r37, %r24, %r32;
	setp.lt.s32 	%p1, %r24, 1;
	@%p1 bra 	$L__BB1_23;
	add.s32 	%r3, %r1, %r24;
	add.s32 	%r4, %r1, 1;
	max.s32 	%r33, %r3, %r4;
	sub.s32 	%r34, %r33, %r1;
	and.b32  	%r5, %r34, 3;
	add.s32 	%r6, %r1, 2;
	add.s32 	%r7, %r1, 3;
	sub.s32 	%r8, %r1, %r33;
	add.s32 	%r9, %r37, %r24;
$L__BB1_2:
	setp.eq.s32 	%p2, %r5, 0;
	mul.lo.s32 	%r11, %r37, %r23;
	mov.u32 	%r38, %r1;
	@%p2 bra 	$L__BB1_11;
	setp.ge.s32 	%p3, %r37, %r22;
	setp.ge.s32 	%p4, %r1, %r23;
	or.pred  	%p5, %p3, %p4;
	@%p5 bra 	$L__BB1_5;
	add.s32 	%r35, %r1, %r11;
	mul.wide.s32 	%rd10, %r35, 4;
	add.s64 	%rd11, %rd3, %rd10;
	ld.global.f32 	%f1, [%rd11];
	add.s64 	%rd12, %rd2, %rd10;
	ld.global.f32 	%f2, [%rd12];
	add.f32 	%f3, %f1, %f2;
	add.s64 	%rd13, %rd1, %rd10;
	st.global.f32 	[%rd13], %f3;
$L__BB1_5:
	setp.eq.s32 	%p6, %r5, 1;
	mov.u32 	%r38, %r4;
	@%p6 bra 	$L__BB1_11;
	setp.ge.s32 	%p7, %r37, %r22;
	setp.ge.s32 	%p8, %r4, %r23;
	or.pred  	%p9, %p7, %p8;
	@%p9 bra 	$L__BB1_8;
	add.s32 	%r36, %r4, %r11;
	mul.wide.s32 	%rd14, %r36, 4;
	add.s64 	%rd15, %rd3, %rd14;
	ld.global.f32 	%f4, [%rd15];
	add.s64 	%rd16, %rd2, %rd14;
	ld.global.f32 	%f5, [%rd16];
	add.f32 	%f6, %f4, %f5;
	add.s64 	%rd17, %rd1, %rd14;
	st.global.f32 	[%rd17], %f6;
$L__BB1_8:
	setp.eq.s32 	%p10, %r5, 2;
	mov.u32 	%r38, %r6;
	@%p10 bra 	$L__BB1_11;
	setp.ge.s32 	%p11, %r37, %r22;
	setp.ge.s32 	%p12, %r6, %r23;
	or.pred  	%p13, %p11, %p12;
	mov.u32 	%r38, %r7;
	@%p13 bra 	$L__BB1_11;
	cvt.s64.s32 	%rd18, %r11;
	cvt.s64.s32 	%rd19, %r1;
	add.s64 	%rd20, %rd19, %rd18;
	shl.b64 	%rd21, %rd20, 2;
	add.s64 	%rd22, %rd3, %rd21;
	ld.global.f32 	%f7, [%rd22+8];
	add.s64 	%rd23, %rd2, %rd21;
	ld.global.f32 	%f8, [%rd23+8];
	add.f32 	%f9, %f7, %f8;
	add.s64 	%rd24, %rd1, %rd21;
	st.global.f32 	[%rd24+8], %f9;
	mov.u32 	%r38, %r7;
$L__BB1_11:
	setp.gt.u32 	%p14, %r8, -4;
	@%p14 bra 	$L__BB1_22;
	add.s32 	%r39, %r38, %r11;
	cvt.s64.s32 	%rd29, %r11;
$L__BB1_13:
	setp.ge.s32 	%p15, %r37, %r22;
	setp.ge.s32 	%p16, %r38, %r23;
	or.pred  	%p17, %p15, %p16;
	@%p17 bra 	$L__BB1_15;
	mul.wide.s32 	%rd25, %r39, 4;
	add.s64 	%rd26, %rd3, %rd25;
	ld.global.f32 	%f10, [%rd26];
	add.s64 	%rd27, %rd2, %rd25;
	ld.global.f32 	%f11, [%rd27];
	add.f32 	%f12, %f10, %f11;
	add.s64 	%rd28, %rd1, %rd25;
	st.global.f32 	[%rd28], %f12;
$L__BB1_15:
	add.s32 	%r16, %r38, 1;
	setp.ge.s32 	%p19, %r16, %r23;
	cvt.s64.s32 	%rd30, %r38;
	add.s64 	%rd31, %rd30, %rd29;
	shl.b64 	%rd32, %rd31, 2;
	add.s64 	%rd4, %rd1, %rd32;
	add.s64 	%rd5, %rd2, %rd32;
	add.s64 	%rd6, %rd3, %rd32;
	or.pred  	%p20, %p15, %p19;
	@%p20 bra 	$L__BB1_17;
	ld.global.f32 	%f13, [%rd6+4];
	ld.global.f32 	%f14, [%rd5+4];
	add.f32 	%f15, %f13, %f14;
	st.global.f32 	[%rd4+4], %f15;
$L__BB1_17:
	add.s32 	%r17, %r16, 1;
	setp.ge.s32 	%p22, %r17, %r23;
	or.pred  	%p23, %p15, %p22;
	@%p23 bra 	$L__BB1_19;
	ld.global.f32 	%f16, [%rd6+8];
	ld.global.f32 	%f17, [%rd5+8];
	add.f32 	%f18, %f16, %f17;
	st.global.f32 	[%rd4+8], %f18;
$L__BB1_19:
	add.s32 	%r18, %r17, 1;
	setp.ge.s32 	%p25, %r18, %r23;
	or.pred  	%p26, %p15, %p25;
	@%p26 bra 	$L__BB1_21;
	ld.global.f32 	%f19, [%rd6+12];
	ld.global.f32 	%f20, [%rd5+12];
	add.f32 	%f21, %f19, %f20;
	st.global.f32 	[%rd4+12], %f21;
$L__BB1_21:
	add.s32 	%r39, %r39, 4;
	add.s32 	%r38, %r18, 1;
	setp.lt.s32 	%p27, %r38, %r3;
	@%p27 bra 	$L__BB1_13;
$L__BB1_22:
	add.s32 	%r37, %r37, 1;
	setp.lt.s32 	%p28, %r37, %r9;
	@%p28 bra 	$L__BB1_2;
$L__BB1_23:
	ret;

}


// ===== COMPILED SASS (sm_100) =====

	.target	sm_100

	.elftype	@"ET_EXEC"


//--------------------- .note.nv.tkinfo           --------------------------
	.section	.note.nv.tkinfo,"",@"SHT_NOTE"
	.sectionflags	@"SHF_NOTE_NV_TKINFO"
	.tkinfo
        /*0018*/ 	.word	0x00000002
        /*0030*/ 	.string	""
        /*0030*/ 	.string	"ptxas"
        /*0030*/ 	.string	"Cuda compilation tools, release 13.0, V13.0.88"
        /*0030*/ 	.string	"Build cuda_13.0.r13.0/compiler.36424714_0"
        /*0030*/ 	.string	"-arch sm_100 -m 64 "



//--------------------- .note.nv.cuinfo           --------------------------
	.section	.note.nv.cuinfo,"",@"SHT_NOTE"
	.sectionflags	@"SHF_NOTE_NV_CUINFO"
        /*0018*/ 	.short	0x0002
        /*001a*/ 	.short	0x0064
        /*001c*/ 	.short	0x0082
	.zero		2


//--------------------- .nv.info                  --------------------------
	.section	.nv.info,"",@"SHT_CUDA_INFO"
	.align	4


	//----- nvinfo : EIATTR_REGCOUNT
	.align		4
        /*0000*/ 	.byte	0x04, 0x2f
        /*0002*/ 	.short	(.L_1 - .L_0)
	.align		4
.L_0:
        /*0004*/ 	.word	index@(_Z12MatrixMul_1dPfS_S_iii)
        /*0008*/ 	.word	0x00000016


	//----- nvinfo : EIATTR_FRAME_SIZE
	.align		4
.L_1:
        /*000c*/ 	.byte	0x04, 0x11
        /*000e*/ 	.short	(.L_3 - .L_2)
	.align		4
.L_2:
        /*0010*/ 	.word	index@(_Z12MatrixMul_1dPfS_S_iii)
        /*0014*/ 	.word	0x00000000


	//----- nvinfo : EIATTR_REGCOUNT
	.align		4
.L_3:
        /*0018*/ 	.byte	0x04, 0x2f
        /*001a*/ 	.short	(.L_5 - .L_4)
	.align		4
.L_4:
        /*001c*/ 	.word	index@(_Z12MatrixMul_2dPfS_S_iii)
        /*0020*/ 	.word	0x0000001e


	//----- nvinfo : EIATTR_FRAME_SIZE
	.align		4
.L_5:
        /*0024*/ 	.byte	0x04, 0x11
        /*0026*/ 	.short	(.L_7 - .L_6)
	.align		4
.L_6:
        /*0028*/ 	.word	index@(_Z12MatrixMul_2dPfS_S_iii)
        /*002c*/ 	.word	0x00000000


	//----- nvinfo : EIATTR_MIN_STACK_SIZE
	.align		4
.L_7:
        /*0030*/ 	.byte	0x04, 0x12
        /*0032*/ 	.short	(.L_9 - .L_8)
	.align		4
.L_8:
        /*0034*/ 	.word	index@(_Z12MatrixMul_2dPfS_S_iii)
        /*0038*/ 	.word	0x00000000


	//----- nvinfo : EIATTR_MIN_STACK_SIZE
	.align		4
.L_9:
        /*003c*/ 	.byte	0x04, 0x12
        /*003e*/ 	.short	(.L_11 - .L_10)
	.align		4
.L_10:
        /*0040*/ 	.word	index@(_Z12MatrixMul_1dPfS_S_iii)
        /*0044*/ 	.word	0x00000000
.L_11:


//--------------------- .nv.compat                --------------------------
	.section	.nv.compat,"",@"SHT_CUDA_COMPAT_INFO"
	.align	4
        /*0000*/ 	.byte	0x02, 0x09, 0x00, 0x00, 0x02, 0x02, 0x01, 0x00, 0x02, 0x05, 0x05, 0x00, 0x03, 0x07, 0x01, 0x01
        /*0010*/ 	.byte	0x02, 0x03, 0x00, 0x00, 0x02, 0x06, 0x01, 0x00, 0x04, 0x0b, 0x08, 0x00, 0x09, 0x00, 0x00, 0x00
        /*0020*/ 	.byte	0x00, 0x00, 0x00, 0x00


//--------------------- .nv.info._Z12MatrixMul_2dPfS_S_iii --------------------------
	.section	.nv.info._Z12MatrixMul_2dPfS_S_iii,"",@"SHT_CUDA_INFO"
	.sectionflags	@""
	.align	4


	//----- nvinfo : EIATTR_CUDA_API_VERSION
	.align		4
        /*0000*/ 	.byte	0x04, 0x37
        /*0002*/ 	.short	(.L_13 - .L_12)
.L_12:
        /*0004*/ 	.word	0x00000082


	//----- nvinfo : EIATTR_KPARAM_INFO
	.align		4
.L_13:
        /*0008*/ 	.byte	0x04, 0x17
        /*000a*/ 	.short	(.L_15 - .L_14)
.L_14:
        /*000c*/ 	.word	0x00000000
        /*0010*/ 	.short	0x0005
        /*0012*/ 	.short	0x0020
        /*0014*/ 	.byte	0x00, 0xf0, 0x11, 0x00


	//----- nvinfo : EIATTR_KPARAM_INFO
	.align		4
.L_15:
        /*0018*/ 	.byte	0x04, 0x17
        /*001a*/ 	.short	(.L_17 - .L_16)
.L_16:
        /*001c*/ 	.word	0x00000000
        /*0020*/ 	.short	0x0004
        /*0022*/ 	.short	0x001c
        /*0024*/ 	.byte	0x00, 0xf0, 0x11, 0x00


	//----- nvinfo : EIATTR_KPARAM_INFO
	.align		4
.L_17:
        /*0028*/ 	.byte	0x04, 0x17
        /*002a*/ 	.short	(.L_19 - .L_18)
.L_18:
        /*002c*/ 	.word	0x00000000
        /*0030*/ 	.short	0x0003
        /*0032*/ 	.short	0x0018
        /*0034*/ 	.byte	0x00, 0xf0, 0x11, 0x00


	//----- nvinfo : EIATTR_KPARAM_INFO
	.align		4
.L_19:
        /*0038*/ 	.byte	0x04, 0x17
        /*003a*/ 	.short	(.L_21 - .L_20)
.L_20:
        /*003c*/ 	.word	0x00000000
        /*0040*/ 	.short	0x0002
        /*0042*/ 	.short	0x0010
        /*0044*/ 	.byte	0x00, 0xf5, 0x21, 0x00


	//----- nvinfo : EIATTR_KPARAM_INFO
	.align		4
.L_21:
        /*0048*/ 	.byte	0x04, 0x17
        /*004a*/ 	.short	(.L_23 - .L_22)
.L_22:
        /*004c*/ 	.word	0x00000000
        /*0050*/ 	.short	0x0001
        /*0052*/ 	.short	0x0008
        /*0054*/ 	.byte	0x00, 0xf5, 0x21, 0x00


	//----- nvinfo : EIATTR_KPARAM_INFO
	.align		4
.L_23:
        /*0058*/ 	.byte	0x04, 0x17
        /*005a*/ 	.short	(.L_25 - .L_24)
.L_24:
        /*005c*/ 	.word	0x00000000
        /*0060*/ 	.short	0x0000
        /*0062*/ 	.short	0x0000
        /*0064*/ 	.byte	0x00, 0xf5, 0x21, 0x00


	//----- nvinfo : EIATTR_SPARSE_MMA_MASK
	.align		4
.L_25:
        /*0068*/ 	.byte	0x03, 0x50
        /*006a*/ 	.short	0x0000


	//----- nvinfo : EIATTR_MAXREG_COUNT
	.align		4
        /*006c*/ 	.byte	0x03, 0x1b
        /*006e*/ 	.short	0x00ff


	//----- nvinfo : EIATTR_MERCURY_ISA_VERSION
	.align		4
        /*0070*/ 	.byte	0x03, 0x5f
        /*0072*/ 	.short	0x0101


	//----- nvinfo : EIATTR_VRC_CTA_INIT_COUNT
	.align		4
        /*0074*/ 	.byte	0x02, 0x4a
	.zero		1
	.zero		1


	//----- nvinfo : EIATTR_EXIT_INSTR_OFFSETS
	.align		4
        /*0078*/ 	.byte	0x04, 0x1c
        /*007a*/ 	.short	(.L_27 - .L_26)


	//   ....[0]....
.L_26:
        /*007c*/ 	.word	0x000000a0


	//   ....[1]....
        /*0080*/ 	.word	0x000009b0


	//----- nvinfo : EIATTR_CRS_STACK_SIZE
	.align		4
.L_27:
        /*0084*/ 	.byte	0x04, 0x1e
        /*0086*/ 	.short	(.L_29 - .L_28)
.L_28:
        /*0088*/ 	.word	0x00000000


	//----- nvinfo : EIATTR_CBANK_PARAM_SIZE
	.align		4
.L_29:
        /*008c*/ 	.byte	0x03, 0x19
        /*008e*/ 	.short	0x0024


	//----- nvinfo : EIATTR_PARAM_CBANK
	.align		4
        /*0090*/ 	.byte	0x04, 0x0a
        /*0092*/ 	.short	(.L_31 - .L_30)
	.align		4
.L_30:
        /*0094*/ 	.word	index@(.nv.constant0._Z12MatrixMul_2dPfS_S_iii)
        /*0098*/ 	.short	0x0380
        /*009a*/ 	.short	0x0024


	//----- nvinfo : EIATTR_SW_WAR
	.align		4
.L_31:
        /*009c*/ 	.byte	0x04, 0x36
        /*009e*/ 	.short	(.L_33 - .L_32)
.L_32:
        /*00a0*/ 	.word	0x00000008
.L_33:


//--------------------- .nv.info._Z12MatrixMul_1dPfS_S_iii --------------------------
	.section	.nv.info._Z12MatrixMul_1dPfS_S_iii,"",@"SHT_CUDA_INFO"
	.sectionflags	@""
	.align	4


	//----- nvinfo : EIATTR_CUDA_API_VERSION
	.align		4
        /*0000*/ 	.byte	0x04, 0x37
        /*0002*/ 	.short	(.L_35 - .L_34)
.L_34:
        /*0004*/ 	.word	0x00000082


	//----- nvinfo : EIATTR_KPARAM_INFO
	.align		4
.L_35:
        /*0008*/ 	.byte	0x04, 0x17
        /*000a*/ 	.short	(.L_37 - .L_36)
.L_36:
        /*000c*/ 	.word	0x00000000
        /*0010*/ 	.short	0x0005
        /*0012*/ 	.short	0x0020
        /*0014*/ 	.byte	0x00, 0xf0, 0x11, 0x00


	//----- nvinfo : EIATTR_KPARAM_INFO
	.align		4
.L_37:
        /*0018*/ 	.byte	0x04, 0x17
        /*001a*/ 	.short	(.L_39 - .L_38)
.L_38:
        /*001c*/ 	.word	0x00000000
        /*0020*/ 	.short	0x0004
        /*0022*/ 	.short	0x001c
        /*0024*/ 	.byte	0x00, 0xf0, 0x11, 0x00


	//----- nvinfo : EIATTR_KPARAM_INFO
	.align		4
.L_39:
        /*0028*/ 	.byte	0x04, 0x17
        /*002a*/ 	.short	(.L_41 - .L_40)
.L_40:
        /*002c*/ 	.word	0x00000000
        /*0030*/ 	.short	0x0003
        /*0032*/ 	.short	0x0018
        /*0034*/ 	.byte	0x00, 0xf0, 0x11, 0x00


	//----- nvinfo : EIATTR_KPARAM_INFO
	.align		4
.L_41:
        /*0038*/ 	.byte	0x04, 0x17
        /*003a*/ 	.short	(.L_43 - .L_42)
.L_42:
        /*003c*/ 	.word	0x00000000
        /*0040*/ 	.short	0x0002
        /*0042*/ 	.short	0x0010
        /*0044*/ 	.byte	0x00, 0xf5, 0x21, 0x00


	//----- nvinfo : EIATTR_KPARAM_INFO
	.align		4
.L_43:
        /*0048*/ 	.byte	0x04, 0x17
        /*004a*/ 	.short	(.L_45 - .L_44)
.L_44:
        /*004c*/ 	.word	0x00000000
        /*0050*/ 	.short	0x0001
        /*0052*/ 	.short	0x0008
        /*0054*/ 	.byte	0x00, 0xf5, 0x21, 0x00


	//----- nvinfo : EIATTR_KPARAM_INFO
	.align		4
.L_45:
        /*0058*/ 	.byte	0x04, 0x17
        /*005a*/ 	.short	(.L_47 - .L_46)
.L_46:
        /*005c*/ 	.word	0x00000000
        /*0060*/ 	.short	0x0000
        /*0062*/ 	.short	0x0000
        /*0064*/ 	.byte	0x00, 0xf5, 0x21, 0x00


	//----- nvinfo : EIATTR_SPARSE_MMA_MASK
	.align		4
.L_47:
        /*0068*/ 	.byte	0x03, 0x50
        /*006a*/ 	.short	0x0000


	//----- nvinfo : EIATTR_MAXREG_COUNT
	.align		4
        /*006c*/ 	.byte	0x03, 0x1b
        /*006e*/ 	.short	0x00ff


	//----- nvinfo : EIATTR_MERCURY_ISA_VERSION
	.align		4
        /*0070*/ 	.byte	0x03, 0x5f
        /*0072*/ 	.short	0x0101


	//----- nvinfo : EIATTR_VRC_CTA_INIT_COUNT
	.align		4
        /*0074*/ 	.byte	0x02, 0x4a
	.zero		1
	.zero		1


	//----- nvinfo : EIATTR_EXIT_INSTR_OFFSETS
	.align		4
        /*0078*/ 	.byte	0x04, 0x1c
        /*007a*/ 	.short	(.L_49 - .L_48)


	//   ....[0]....
.L_48:
        /*007c*/ 	.word	0x00000070


	//   ....[1]....
        /*0080*/ 	.word	0x00000250


	//   ....[2]....
        /*0084*/ 	.word	0x00000580


	//----- nvinfo : EIATTR_CRS_STACK_SIZE
	.align		4
.L_49:
        /*0088*/ 	.byte	0x04, 0x1e
        /*008a*/ 	.short	(.L_51 - .L_50)
.L_50:
        /*008c*/ 	.word	0x00000000


	//----- nvinfo : EIATTR_CBANK_PARAM_SIZE
	.align		4
.L_51:
        /*0090*/ 	.byte	0x03, 0x19
        /*0092*/ 	.short	0x0024


	//----- nvinfo : EIATTR_PARAM_CBANK
	.align		4
        /*0094*/ 	.byte	0x04, 0x0a
        /*0096*/ 	.short	(.L_53 - .L_52)
	.align		4
.L_52:
        /*0098*/ 	.word	index@(.nv.constant0._Z12MatrixMul_1dPfS_S_iii)
        /*009c*/ 	.short	0x0380
        /*009e*/ 	.short	0x0024


	//----- nvinfo : EIATTR_SW_WAR
	.align		4
.L_53:
        /*00a0*/ 	.byte	0x04, 0x36
        /*00a2*/ 	.short	(.L_55 - .L_54)
.L_54:
        /*00a4*/ 	.word	0x00000008
.L_55:


//--------------------- .nv.callgraph             --------------------------
	.section	.nv.callgraph,"",@"SHT_CUDA_CALLGRAPH"
	.align	4
	.sectionentsize	8
	.align		4
        /*0000*/ 	.word	0x00000000
	.align		4
        /*0004*/ 	.word	0xffffffff
	.align		4
        /*0008*/ 	.word	0x00000000
	.align		4
        /*000c*/ 	.word	0xfffffffe
	.align		4
        /*0010*/ 	.word	0x00000000
	.align		4
        /*0014*/ 	.word	0xfffffffd
	.align		4
        /*0018*/ 	.word	0x00000000
	.align		4
        /*001c*/ 	.word	0xfffffffc


//--------------------- .text._Z12MatrixMul_2dPfS_S_iii --------------------------
	.section	.text._Z12MatrixMul_2dPfS_S_iii,"ax",@progbits
	.align	128
        .global         _Z12MatrixMul_2dPfS_S_iii
        .type           _Z12MatrixMul_2dPfS_S_iii,@function
        .size           _Z12MatrixMul_2dPfS_S_iii,(.L_x_20 - _Z12MatrixMul_2dPfS_S_iii)
        .other          _Z12MatrixMul_2dPfS_S_iii,@"STO_CUDA_ENTRY STV_DEFAULT"
_Z12MatrixMul_2dPfS_S_iii:
.text._Z12MatrixMul_2dPfS_S_iii:
[----:B------:R-:W-:Y:S08]  /*0000*/  LDC R1, c[0x0][0x37c] ;  /* 0x0000df00ff017b82 */ /* 0x000ff00000000800 */
[----:B------:R-:W0:Y:S01]  /*0010*/  LDC R9, c[0x0][0x3a0] ;  /* 0x0000e800ff097b82 */ /* 0x000e220000000800 */
[----:B------:R-:W1:Y:S01]  /*0020*/  S2R R0, SR_TID.X ;  /* 0x0000000000007919 */ /* 0x000e620000002100 */
[----:B------:R-:W2:Y:S06]  /*0030*/  S2R R4, SR_TID.Y ;  /* 0x0000000000047919 */ /* 0x000eac0000002200 */
[----:B------:R-:W1:Y:S08]  /*0040*/  S2UR UR4, SR_CTAID.X ;  /* 0x00000000000479c3 */ /* 0x000e700000002500 */
[----:B------:R-:W1:Y:S08]  /*0050*/  LDC R3, c[0x0][0x360] ;  /* 0x0000d800ff037b82 */ /* 0x000e700000000800 */
[----:B------:R-:W3:Y:S01]  /*0060*/  LDC R7, c[0x0][0x364] ;  /* 0x0000d900ff077b82 */ /* 0x000ee20000000800 */
[----:B0-----:R-:W-:-:S07]  /*0070*/  ISETP.GE.AND P0, PT, R9, 0x1, PT ;  /* 0x000000010900780c */ /* 0x001fce0003f06270 */
[----:B------:R-:W0:Y:S01]  /*0080*/  S2UR UR5, SR_CTAID.Y ;  /* 0x00000000000579c3 */ /* 0x000e220000002600 */
[----:B-1----:R-:W-:-:S05]  /*0090*/  IMAD R0, R3, UR4, R0 ;  /* 0x0000000403007c24 */ /* 0x002fca000f8e0200 */
[----:B0-2---:R-:W-:Y:S05]  /*00a0*/  @!P0 EXIT ;  /* 0x000000000000894d */ /* 0x005fea0003800000 */
[-C--:B------:R-:W-:Y:S01]  /*00b0*/  IMAD R0, R0, R9.reuse, RZ ;  /* 0x0000000900007224 */ /* 0x080fe200078e02ff */
[----:B------:R-:W0:Y:S01]  /*00c0*/  LDCU.64 UR6, c[0x0][0x358] ;  /* 0x00006b00ff0677ac */ /* 0x000e220008000a00 */
[----:B---3--:R-:W-:Y:S02]  /*00d0*/  IMAD R4, R7, UR5, R4 ;  /* 0x0000000507047c24 */ /* 0x008fe4000f8e0204 */
[C---:B------:R-:W-:Y:S01]  /*00e0*/  IMAD.IADD R2, R0.reuse, 0x1, R9 ;  /* 0x0000000100027824 */ /* 0x040fe200078e0209 */
[----:B------:R-:W1:Y:S01]  /*00f0*/  LDCU.64 UR12, c[0x0][0x390] ;  /* 0x00007200ff0c77ac */ /* 0x000e620008000a00 */
[----:B------:R-:W-:Y:S02]  /*0100*/  VIADD R3, R0, 0x1 ;  /* 0x0000000100037836 */ /* 0x000fe40000000000 */
[----:B------:R-:W-:Y:S01]  /*0110*/  IMAD R4, R4, R9, RZ ;  /* 0x0000000904047224 */ /* 0x000fe200078e02ff */
[----:B------:R-:W2:Y:S01]  /*0120*/  LDCU.128 UR16, c[0x0][0x380] ;  /* 0x00007000ff1077ac */ /* 0x000ea20008000c00 */
[----:B------:R-:W-:Y:S01]  /*0130*/  VIADD R7, R0, 0x3 ;  /* 0x0000000300077836 */ /* 0x000fe20000000000 */
[----:B------:R-:W-:-:S05]  /*0140*/  VIMNMX R5, PT, PT, R2, R3, !PT ;  /* 0x0000000302057248 */ /* 0x000fca0007fe0100 */
[----:B------:R-:W-:Y:S02]  /*0150*/  IMAD.IADD R6, R0, 0x1, -R5 ;  /* 0x0000000100067824 */ /* 0x000fe400078e0a05 */
[----:B------:R-:W-:Y:S02]  /*0160*/  IMAD.IADD R8, R5, 0x1, -R0 ;  /* 0x0000000105087824 */ /* 0x000fe400078e0a00 */
[----:B------:R-:W-:Y:S01]  /*0170*/  IMAD.IADD R5, R4, 0x1, R9 ;  /* 0x0000000104057824 */ /* 0x000fe200078e0209 */
[----:B------:R-:W-:Y:S01]  /*0180*/  ISETP.GT.U32.AND P1, PT, R6, -0x4, PT ;  /* 0xfffffffc0600780c */ /* 0x000fe20003f24070 */
[----:B------:R-:W-:Y:S01]  /*0190*/  VIADD R6, R0, 0x2 ;  /* 0x0000000200067836 */ /* 0x000fe20000000000 */
[----:B01----:R-:W-:-:S11]  /*01a0*/  LOP3.LUT R8, R8, 0x3, RZ, 0xc0, !PT ;  /* 0x0000000308087812 */ /* 0x003fd600078ec0ff */
.L_x_13:
[----:B0-----:R-:W0:Y:S01]  /*01b0*/  LDC R11, c[0x0][0x39c] ;  /* 0x0000e700ff0b7b82 */ /* 0x001e220000000800 */
[----:B------:R-:W-:Y:S01]  /*01c0*/  ISETP.NE.AND P0, PT, R8, RZ, PT ;  /* 0x000000ff0800720c */ /* 0x000fe20003f05270 */
[----:B------:R-:W-:Y:S01]  /*01d0*/  BSSY.RECONVERGENT B0, `(.L_x_0) ;  /* 0x0000041000007945 */ /* 0x000fe20003800200 */
[----:B------:R-:W-:Y:S01]  /*01e0*/  MOV R9, R0 ;  /* 0x0000000000097202 */ /* 0x000fe20000000f00 */
[----:B0-----:R-:W-:-:S10]  /*01f0*/  IMAD R10, R4, R11, RZ ;  /* 0x0000000b040a7224 */ /* 0x001fd400078e02ff */
[----:B-1----:R-:W-:Y:S05]  /*0200*/  @!P0 BRA `(.L_x_1) ;  /* 0x0000000000f48947 */ /* 0x002fea0003800000 */
[----:B------:R-:W0:Y:S01]  /*0210*/  LDC R13, c[0x0][0x398] ;  /* 0x0000e600ff0d7b82 */ /* 0x000e220000000800 */
[----:B------:R-:W-:Y:S01]  /*0220*/  ISETP.GE.AND P0, PT, R0, R11, PT ;  /* 0x0000000b0000720c */ /* 0x000fe20003f06270 */
[----:B------:R-:W-:Y:S01]  /*0230*/  BSSY.RECONVERGENT B1, `(.L_x_2) ;  /* 0x000000f000017945 */ /* 0x000fe20003800200 */
[----:B------:R-:W-:Y:S02]  /*0240*/  ISETP.NE.AND P2, PT, R8, 0x1, PT ;  /* 0x000000010800780c */ /* 0x000fe40003f45270 */
[----:B0-----:R-:W-:-:S13]  /*0250*/  ISETP.GE.OR P0, PT, R4, R13, P0 ;  /* 0x0000000d0400720c */ /* 0x001fda0000706670 */
[----:B------:R-:W-:Y:S05]  /*0260*/  @P0 BRA `(.L_x_3) ;  /* 0x00000000002c0947 */ /* 0x000fea0003800000 */
[----:B------:R-:W0:Y:S01]  /*0270*/  LDC.64 R16, c[0x0][0x380] ;  /* 0x0000e000ff107b82 */ /* 0x000e220000000a00 */
[----:B------:R-:W-:-:S07]  /*0280*/  IMAD.IADD R9, R0, 0x1, R10 ;  /* 0x0000000100097824 */ /* 0x000fce00078e020a */
[----:B------:R-:W1:Y:S08]  /*0290*/  LDC.64 R14, c[0x0][0x388] ;  /* 0x0000e200ff0e7b82 */ /* 0x000e700000000a00 */
[----:B------:R-:W3:Y:S01]  /*02a0*/  LDC.64 R18, c[0x0][0x390] ;  /* 0x0000e400ff127b82 */ /* 0x000ee20000000a00 */
[----:B0-----:R-:W-:-:S06]  /*02b0*/  IMAD.WIDE R16, R9, 0x4, R16 ;  /* 0x0000000409107825 */ /* 0x001fcc00078e0210 */
[----:B------:R-:W4:Y:S01]  /*02c0*/  LDG.E R16, desc[UR6][R16.64] ;  /* 0x0000000610107981 */ /* 0x000f22000c1e1900 */
[----:B-1----:R-:W-:-:S06]  /*02d0*/  IMAD.WIDE R14, R9, 0x4, R14 ;  /* 0x00000004090e7825 */ /* 0x002fcc00078e020e */
[----:B------:R-:W4:Y:S01]  /*02e0*/  LDG.E R15, desc[UR6][R14.64] ;  /* 0x000000060e0f7981 */ /* 0x000f22000c1e1900 */
[----:B---3--:R-:W-:-:S04]  /*02f0*/  IMAD.WIDE R18, R9, 0x4, R18 ;  /* 0x0000000409127825 */ /* 0x008fc800078e0212 */
[----:B----4-:R-:W-:-:S05]  /*0300*/  FADD R9, R16, R15 ;  /* 0x0000000f10097221 */ /* 0x010fca0000000000 */
[----:B------:R0:W-:Y:S02]  /*0310*/  STG.E desc[UR6][R18.64], R9 ;  /* 0x0000000912007986 */ /* 0x0001e4000c101906 */
.L_x_3:
[----:B--2---:R-:W-:Y:S05]  /*0320*/  BSYNC.RECONVERGENT B1 ;  /* 0x0000000000017941 */ /* 0x004fea0003800200 */
.L_x_2:
[----:B0-----:R-:W-:Y:S01]  /*0330*/  IMAD.MOV.U32 R9, RZ, RZ, R3 ;  /* 0x000000ffff097224 */ /* 0x001fe200078e0003 */
[----:B------:R-:W-:Y:S06]  /*0340*/  @!P2 BRA `(.L_x_1) ;  /* 0x0000000000a4a947 */ /* 0x000fec0003800000 */
[----:B------:R-:W-:Y:S01]  /*0350*/  ISETP.GE.AND P0, PT, R3, R11, PT ;  /* 0x0000000b0300720c */ /* 0x000fe20003f06270 */
[----:B------:R-:W-:Y:S01]  /*0360*/  BSSY.RECONVERGENT B1, `(.L_x_4) ;  /* 0x000000f000017945 */ /* 0x000fe20003800200 */
[----:B------:R-:W-:Y:S02]  /*0370*/  ISETP.NE.AND P2, PT, R8, 0x2, PT ;  /* 0x000000020800780c */ /* 0x000fe40003f45270 */
[----:B------:R-:W-:-:S13]  /*0380*/  ISETP.GE.OR P0, PT, R4, R13, P0 ;  /* 0x0000000d0400720c */ /* 0x000fda0000706670 */
[----:B------:R-:W-:Y:S05]  /*0390*/  @P0 BRA `(.L_x_5) ;  /* 0x00000000002c0947 */ /* 0x000fea0003800000 */
[----:B------:R-:W0:Y:S01]  /*03a0*/  LDC.64 R16, c[0x0][0x380] ;  /* 0x0000e000ff107b82 */ /* 0x000e220000000a00 */
[----:B------:R-:W-:-:S07]  /*03b0*/  IMAD.IADD R9, R3, 0x1, R10 ;  /* 0x0000000103097824 */ /* 0x000fce00078e020a */
[----:B------:R-:W1:Y:S08]  /*03c0*/  LDC.64 R14, c[0x0][0x388] ;  /* 0x0000e200ff0e7b82 */ /* 0x000e700000000a00 */
[----:B------:R-:W2:Y:S01]  /*03d0*/  LDC.64 R18, c[0x0][0x390] ;  /* 0x0000e400ff127b82 */ /* 0x000ea20000000a00 */
[----:B0-----:R-:W-:-:S06]  /*03e0*/  IMAD.WIDE R16, R9, 0x4, R16 ;  /* 0x0000000409107825 */ /* 0x001fcc00078e0210 */
[----:B------:R-:W3:Y:S01]  /*03f0*/  LDG.E R16, desc[UR6][R16.64] ;  /* 0x0000000610107981 */ /* 0x000ee2000c1e1900 */
[----:B-1----:R-:W-:-:S06]  /*0400*/  IMAD.WIDE R14, R9, 0x4, R14 ;  /* 0x00000004090e7825 */ /* 0x002fcc00078e020e */
[----:B------:R-:W3:Y:S01]  /*0410*/  LDG.E R15, desc[UR6][R14.64] ;  /* 0x000000060e0f7981 */ /* 0x000ee2000c1e1900 */
[----:B--2---:R-:W-:-:S04]  /*0420*/  IMAD.WIDE R18, R9, 0x4, R18 ;  /* 0x0000000409127825 */ /* 0x004fc800078e0212 */
[----:B---3--:R-:W-:-:S05]  /*0430*/  FADD R9, R16, R15 ;  /* 0x0000000f10097221 */ /* 0x008fca0000000000 */
[----:B------:R0:W-:Y:S02]  /*0440*/  STG.E desc[UR6][R18.64], R9 ;  /* 0x0000000912007986 */ /* 0x0001e4000c101906 */
.L_x_5:
[----:B------:R-:W-:Y:S05]  /*0450*/  BSYNC.RECONVERGENT B1 ;  /* 0x0000000000017941 */ /* 0x000fea0003800200 */
.L_x_4:
[----:B0-----:R-:W-:Y:S01]  /*0460*/  IMAD.MOV.U32 R9, RZ, RZ, R6 ;  /* 0x000000ffff097224 */ /* 0x001fe200078e0006 */
[----:B------:R-:W-:Y:S06]  /*0470*/  @!P2 BRA `(.L_x_1) ;  /* 0x000000000058a947 */ /* 0x000fec0003800000 */
[----:B------:R-:W-:Y:S01]  /*0480*/  ISETP.GE.AND P0, PT, R6, R11, PT ;  /* 0x0000000b0600720c */ /* 0x000fe20003f06270 */
[----:B------:R-:W-:-:S03]  /*0490*/  IMAD.MOV.U32 R9, RZ, RZ, R7 ;  /* 0x000000ffff097224 */ /* 0x000fc600078e0007 */
[----:B------:R-:W-:-:S13]  /*04a0*/  ISETP.GE.OR P0, PT, R4, R13, P0 ;  /* 0x0000000d0400720c */ /* 0x000fda0000706670 */
[----:B------:R-:W-:Y:S05]  /*04b0*/  @P0 BRA `(.L_x_1) ;  /* 0x0000000000480947 */ /* 0x000fea0003800000 */
[----:B------:R-:W0:Y:S01]  /*04c0*/  LDCU.128 UR8, c[0x0][0x380] ;  /* 0x00007000ff0877ac */ /* 0x000e220008000c00 */
[----:B------:R-:W-:Y:S02]  /*04d0*/  SHF.R.S32.HI R9, RZ, 0x1f, R0 ;  /* 0x0000001fff097819 */ /* 0x000fe40000011400 */
[----:B------:R-:W-:Y:S01]  /*04e0*/  IADD3 R11, P0, PT, R0, R10, RZ ;  /* 0x0000000a000b7210 */ /* 0x000fe20007f1e0ff */
[----:B------:R-:W1:Y:S03]  /*04f0*/  LDCU.64 UR4, c[0x0][0x390] ;  /* 0x00007200ff0477ac */ /* 0x000e660008000a00 */
[----:B------:R-:W-:Y:S02]  /*0500*/  LEA.HI.X.SX32 R12, R10, R9, 0x1, P0 ;  /* 0x000000090a0c7211 */ /* 0x000fe400000f0eff */
[C---:B------:R-:W-:Y:S02]  /*0510*/  SHF.L.U32 R16, R11.reuse, 0x2, RZ ;  /* 0x000000020b107819 */ /* 0x040fe400000006ff */
[----:B------:R-:W-:-:S02]  /*0520*/  SHF.L.U64.HI R9, R11, 0x2, R12 ;  /* 0x000000020b097819 */ /* 0x000fc4000001020c */
[C---:B0-----:R-:W-:Y:S02]  /*0530*/  IADD3 R14, P2, PT, R16.reuse, UR10, RZ ;  /* 0x0000000a100e7c10 */ /* 0x041fe4000ff5e0ff */
[----:B------:R-:W-:Y:S02]  /*0540*/  IADD3 R12, P0, PT, R16, UR8, RZ ;  /* 0x00000008100c7c10 */ /* 0x000fe4000ff1e0ff */
[C---:B------:R-:W-:Y:S02]  /*0550*/  IADD3.X R15, PT, PT, R9.reuse, UR11, RZ, P2, !PT ;  /* 0x0000000b090f7c10 */ /* 0x040fe400097fe4ff */
[----:B------:R-:W-:-:S04]  /*0560*/  IADD3.X R13, PT, PT, R9, UR9, RZ, P0, !PT ;  /* 0x00000009090d7c10 */ /* 0x000fc800087fe4ff */
[----:B------:R-:W2:Y:S04]  /*0570*/  LDG.E R15, desc[UR6][R14.64+0x8] ;  /* 0x000008060e0f7981 */ /* 0x000ea8000c1e1900 */
[----:B------:R-:W2:Y:S01]  /*0580*/  LDG.E R12, desc[UR6][R12.64+0x8] ;  /* 0x000008060c0c7981 */ /* 0x000ea2000c1e1900 */
[----:B-1----:R-:W-:-:S04]  /*0590*/  IADD3 R16, P0, PT, R16, UR4, RZ ;  /* 0x0000000410107c10 */ /* 0x002fc8000ff1e0ff */
[----:B------:R-:W-:Y:S01]  /*05a0*/  IADD3.X R17, PT, PT, R9, UR5, RZ, P0, !PT ;  /* 0x0000000509117c10 */ /* 0x000fe200087fe4ff */
[----:B------:R-:W-:Y:S02]  /*05b0*/  IMAD.MOV.U32 R9, RZ, RZ, R7 ;  /* 0x000000ffff097224 */ /* 0x000fe400078e0007 */
[----:B--2---:R-:W-:-:S05]  /*05c0*/  FADD R11, R12, R15 ;  /* 0x0000000f0c0b7221 */ /* 0x004fca0000000000 */
[----:B------:R0:W-:Y:S02]  /*05d0*/  STG.E desc[UR6][R16.64+0x8], R11 ;  /* 0x0000080b10007986 */ /* 0x0001e4000c101906 */
.L_x_1:
[----:B--2---:R-:W-:Y:S05]  /*05e0*/  BSYNC.RECONVERGENT B0 ;  /* 0x0000000000007941 */ /* 0x004fea0003800200 */
.L_x_0:
[----:B------:R-:W-:Y:S04]  /*05f0*/  BSSY.RECONVERGENT B0, `(.L_x_6) ;  /* 0x0000038000007945 */ /* 0x000fe80003800200 */
[----:B------:R-:W-:Y:S05]  /*0600*/  @P1 BRA `(.L_x_7) ;  /* 0x0000000000d81947 */ /* 0x000fea0003800000 */
[----:B------:R-:W1:Y:S01]  /*0610*/  LDC R12, c[0x0][0x39c] ;  /* 0x0000e700ff0c7b82 */ /* 0x000e620000000800 */
[----:B------:R-:W2:Y:S01]  /*0620*/  LDCU UR4, c[0x0][0x398] ;  /* 0x00007300ff0477ac */ /* 0x000ea20008000800 */
[----:B0-----:R-:W-:Y:S01]  /*0630*/  IMAD.IADD R11, R10, 0x1, R9 ;  /* 0x000000010a0b7824 */ /* 0x001fe200078e0209 */
[----:B------:R-:W-:Y:S02]  /*0640*/  SHF.R.S32.HI R22, RZ, 0x1f, R10 ;  /* 0x0000001fff167819 */ /* 0x000fe4000001140a */
[----:B--2---:R-:W-:-:S13]  /*0650*/  ISETP.GE.AND P0, PT, R4, UR4, PT ;  /* 0x0000000404007c0c */ /* 0x004fda000bf06270 */
.L_x_12:
[----:B0-----:R-:W0:Y:S01]  /*0660*/  LDC.64 R16, c[0x0][0x380] ;  /* 0x0000e000ff107b82 */ /* 0x001e220000000a00 */
[----:B-1----:R-:W-:-:S07]  /*0670*/  ISETP.GE.OR P3, PT, R9, R12, P0 ;  /* 0x0000000c0900720c */ /* 0x002fce0000766670 */
[----:B------:R-:W1:Y:S08]  /*0680*/  LDC.64 R14, c[0x0][0x388] ;  /* 0x0000e200ff0e7b82 */ /* 0x000e700000000a00 */
[----:B------:R-:W2:Y:S01]  /*0690*/  @!P3 LDC.64 R18, c[0x0][0x390] ;  /* 0x0000e400ff12bb82 */ /* 0x000ea20000000a00 */
[----:B0-----:R-:W-:-:S06]  /*06a0*/  @!P3 IMAD.WIDE R20, R11, 0x4, R16 ;  /* 0x000000040b14b825 */ /* 0x001fcc00078e0210 */
[----:B------:R-:W3:Y:S01]  /*06b0*/  @!P3 LDG.E R20, desc[UR6][R20.64] ;  /* 0x000000061414b981 */ /* 0x000ee2000c1e1900 */
[----:B-1----:R-:W-:-:S06]  /*06c0*/  @!P3 IMAD.WIDE R24, R11, 0x4, R14 ;  /* 0x000000040b18b825 */ /* 0x002fcc00078e020e */
[----:B------:R-:W3:Y:S01]  /*06d0*/  @!P3 LDG.E R25, desc[UR6][R24.64] ;  /* 0x000000061819b981 */ /* 0x000ee2000c1e1900 */
[----:B------:R-:W-:Y:S01]  /*06e0*/  IADD3 R14, P2, PT, R10, R9, RZ ;  /* 0x000000090a0e7210 */ /* 0x000fe20007f5e0ff */
[----:B------:R-:W-:-:S03]  /*06f0*/  VIADD R13, R9, 0x1 ;  /* 0x00000001090d7836 */ /* 0x000fc60000000000 */
[----:B------:R-:W-:Y:S01]  /*0700*/  LEA.HI.X.SX32 R15, R9, R22, 0x1, P2 ;  /* 0x00000016090f7211 */ /* 0x000fe200010f0eff */
[C---:B------:R-:W-:Y:S01]  /*0710*/  IMAD.SHL.U32 R23, R14.reuse, 0x4, RZ ;  /* 0x000000040e177824 */ /* 0x040fe200078e00ff */
[----:B------:R-:W-:Y:S02]  /*0720*/  ISETP.GE.OR P2, PT, R13, R12, P0 ;  /* 0x0000000c0d00720c */ /* 0x000fe40000746670 */
[----:B------:R-:W-:Y:S02]  /*0730*/  SHF.L.U64.HI R13, R14, 0x2, R15 ;  /* 0x000000020e0d7819 */ /* 0x000fe4000001020f */
[C---:B------:R-:W-:Y:S02]  /*0740*/  IADD3 R16, P4, PT, R23.reuse, UR18, RZ ;  /* 0x0000001217107c10 */ /* 0x040fe4000ff9e0ff */
[----:B------:R-:W-:Y:S02]  /*0750*/  IADD3 R14, P5, PT, R23, UR16, RZ ;  /* 0x00000010170e7c10 */ /* 0x000fe4000ffbe0ff */
[----:B------:R-:W-:-:S02]  /*0760*/  IADD3.X R17, PT, PT, R13, UR19, RZ, P4, !PT ;  /* 0x000000130d117c10 */ /* 0x000fc4000a7fe4ff */
[----:B------:R-:W-:Y:S01]  /*0770*/  IADD3.X R15, PT, PT, R13, UR17, RZ, P5, !PT ;  /* 0x000000110d0f7c10 */ /* 0x000fe2000affe4ff */
[----:B---3--:R-:W-:Y:S01]  /*0780*/  @!P3 FADD R27, R20, R25 ;  /* 0x00000019141bb221 */ /* 0x008fe20000000000 */
[----:B--2---:R-:W-:-:S05]  /*0790*/  @!P3 IMAD.WIDE R20, R11, 0x4, R18 ;  /* 0x000000040b14b825 */ /* 0x004fca00078e0212 */
[----:B------:R0:W-:Y:S04]  /*07a0*/  @!P3 STG.E desc[UR6][R20.64], R27 ;  /* 0x0000001b1400b986 */ /* 0x0001e8000c101906 */
[----:B------:R-:W2:Y:S04]  /*07b0*/  @!P2 LDG.E R24, desc[UR6][R14.64+0x4] ;  /* 0x000004060e18a981 */ /* 0x000ea8000c1e1900 */
[----:B------:R-:W2:Y:S01]  /*07c0*/  @!P2 LDG.E R25, desc[UR6][R16.64+0x4] ;  /* 0x000004061019a981 */ /* 0x000ea2000c1e1900 */
[----:B------:R-:W-:-:S04]  /*07d0*/  IADD3 R18, P3, PT, R23, UR12, RZ ;  /* 0x0000000c17127c10 */ /* 0x000fc8000ff7e0ff */
[----:B------:R-:W-:Y:S01]  /*07e0*/  IADD3.X R19, PT, PT, R13, UR13, RZ, P3, !PT ;  /* 0x0000000d0d137c10 */ /* 0x000fe20009ffe4ff */
[C---:B------:R-:W-:Y:S01]  /*07f0*/  VIADD R13, R9.reuse, 0x2 ;  /* 0x00000002090d7836 */ /* 0x040fe20000000000 */
[----:B------:R-:W-:Y:S01]  /*0800*/  IADD3 R23, PT, PT, R9, 0x3, RZ ;  /* 0x0000000309177810 */ /* 0x000fe20007ffe0ff */
[----:B------:R-:W-:Y:S03]  /*0810*/  BSSY.RECONVERGENT B1, `(.L_x_8) ;  /* 0x000000a000017945 */ /* 0x000fe60003800200 */
[----:B------:R-:W-:Y:S01]  /*0820*/  ISETP.GE.OR P3, PT, R23, R12, P0 ;  /* 0x0000000c1700720c */ /* 0x000fe20000766670 */
[----:B--2---:R-:W-:-:S05]  /*0830*/  @!P2 FADD R25, R24, R25 ;  /* 0x000000191819a221 */ /* 0x004fca0000000000 */
[----:B------:R0:W-:Y:S01]  /*0840*/  @!P2 STG.E desc[UR6][R18.64+0x4], R25 ;  /* 0x000004191200a986 */ /* 0x0001e2000c101906 */
[----:B------:R-:W-:-:S13]  /*0850*/  ISETP.GE.OR P2, PT, R13, R12, P0 ;  /* 0x0000000c0d00720c */ /* 0x000fda0000746670 */
[----:B0-----:R-:W-:Y:S05]  /*0860*/  @P2 BRA `(.L_x_9) ;  /* 0x0000000000102947 */ /* 0x001fea0003800000 */
[----:B------:R-:W2:Y:S04]  /*0870*/  LDG.E R13, desc[UR6][R14.64+0x8] ;  /* 0x000008060e0d7981 */ /* 0x000ea8000c1e1900 */
[----:B------:R-:W2:Y:S02]  /*0880*/  LDG.E R20, desc[UR6][R16.64+0x8] ;  /* 0x0000080610147981 */ /* 0x000ea4000c1e1900 */
[----:B--2---:R-:W-:-:S05]  /*0890*/  FADD R13, R13, R20 ;  /* 0x000000140d0d7221 */ /* 0x004fca0000000000 */
[----:B------:R0:W-:Y:S02]  /*08a0*/  STG.E desc[UR6][R18.64+0x8], R13 ;  /* 0x0000080d12007986 */ /* 0x0001e4000c101906 */
.L_x_9:
[----:B------:R-:W-:Y:S05]  /*08b0*/  BSYNC.RECONVERGENT B1 ;  /* 0x0000000000017941 */ /* 0x000fea0003800200 */
.L_x_8:
[----:B------:R-:W-:Y:S04]  /*08c0*/  BSSY.RECONVERGENT B1, `(.L_x_10) ;  /* 0x0000006000017945 */ /* 0x000fe80003800200 */
[----:B------:R-:W-:Y:S05]  /*08d0*/  @P3 BRA `(.L_x_11) ;  /* 0x0000000000103947 */ /* 0x000fea0003800000 */
[----:B------:R-:W0:Y:S04]  /*08e0*/  LDG.E R14, desc[UR6][R14.64+0xc] ;  /* 0x00000c060e0e7981 */ /* 0x000e28000c1e1900 */
[----:B------:R-:W0:Y:S02]  /*08f0*/  LDG.E R17, desc[UR6][R16.64+0xc] ;  /* 0x00000c0610117981 */ /* 0x000e24000c1e1900 */
[----:B0-----:R-:W-:-:S05]  /*0900*/  FADD R13, R14, R17 ;  /* 0x000000110e0d7221 */ /* 0x001fca0000000000 */
[----:B------:R1:W-:Y:S02]  /*0910*/  STG.E desc[UR6][R18.64+0xc], R13 ;  /* 0x00000c0d12007986 */ /* 0x0003e4000c101906 */
.L_x_11:
[----:B------:R-:W-:Y:S05]  /*0920*/  BSYNC.RECONVERGENT B1 ;  /* 0x0000000000017941 */ /* 0x000fea0003800200 */
.L_x_10:
[----:B------:R-:W-:Y:S02]  /*0930*/  VIADD R9, R9, 0x4 ;  /* 0x0000000409097836 */ /* 0x000fe40000000000 */
[----:B------:R-:W-:-:S03]  /*0940*/  VIADD R11, R11, 0x4 ;  /* 0x000000040b0b7836 */ /* 0x000fc60000000000 */
[----:B------:R-:W-:-:S13]  /*0950*/  ISETP.GE.AND P2, PT, R9, R2, PT ;  /* 0x000000020900720c */ /* 0x000fda0003f46270 */
[----:B------:R-:W-:Y:S05]  /*0960*/  @!P2 BRA `(.L_x_12) ;  /* 0xfffffffc003ca947 */ /* 0x000fea000383ffff */
.L_x_7:
[----:B------:R-:W-:Y:S05]  /*0970*/  BSYNC.RECONVERGENT B0 ;  /* 0x0000000000007941 */ /* 0x000fea0003800200 */
.L_x_6:
[----:B------:R-:W-:-:S05]  /*0980*/  VIADD R4, R4, 0x1 ;  /* 0x0000000104047836 */ /* 0x000fca0000000000 */
[----:B------:R-:W-:-:S13]  /*0990*/  ISETP.GE.AND P0, PT, R4, R5, PT ;  /* 0x000000050400720c */ /* 0x000fda0003f06270 */
[----:B------:R-:W-:Y:S05]  /*09a0*/  @!P0 BRA `(.L_x_13) ;  /* 0xfffffff800008947 */ /* 0x000fea000383ffff */
[----:B------:R-:W-:Y:S05]  /*09b0*/  EXIT ;  /* 0x000000000000794d */ /* 0x000fea0003800000 */
.L_x_14:
[----:B------:R-:W-:-:S00]  /*09c0*/  BRA `(.L_x_14) ;  /* 0xfffffffc00fc7947 */ /* 0x000fc0000383ffff */
[----:B------:R-:W-:-:S00]  /*09d0*/  NOP ;  /* 0x0000000000007918 */ /* 0x000fc00000000000 */
        /* <DEDUP_REMOVED lines=10> */
.L_x_20:


//--------------------- .text._Z12MatrixMul_1dPfS_S_iii --------------------------
	.section	.text._Z12MatrixMul_1dPfS_S_iii,"ax",@progbits
	.align	128
        .global         _Z12MatrixMul_1dPfS_S_iii
        .type           _Z12MatrixMul_1dPfS_S_iii,@function
        .size           _Z12MatrixMul_1dPfS_S_iii,(.L_x_21 - _Z12MatrixMul_1dPfS_S_iii)
        .other          _Z12MatrixMul_1dPfS_S_iii,@"STO_CUDA_ENTRY STV_DEFAULT"
_Z12MatrixMul_1dPfS_S_iii:
.text._Z12MatrixMul_1dPfS_S_iii:
[----:B------:R-:W-:Y:S08]  /*0000*/  LDC R1, c[0x0][0x37c] ;  /* 0x0000df00ff017b82 */ /* 0x000ff00000000800 */
[----:B------:R-:W0:Y:S01]  /*0010*/  LDC R2, c[0x0][0x3a0] ;  /* 0x0000e800ff027b82 */ /* 0x000e220000000800 */
[----:B------:R-:W1:Y:S07]  /*0020*/  S2R R0, SR_TID.X ;  /* 0x0000000000007919 */ /* 0x000e6e0000002100 */
[----:B------:R-:W1:Y:S08]  /*0030*/  S2UR UR4, SR_CTAID.X ;  /* 0x00000000000479c3 */ /* 0x000e700000002500 */
[----:B------:R-:W1:Y:S01]  /*0040*/  LDC R3, c[0x0][0x360] ;  /* 0x0000d800ff037b82 */ /* 0x000e620000000800 */
[----:B0-----:R-:W-:Y:S01]  /*0050*/  ISETP.GE.AND P0, PT, R2, 0x1, PT ;  /* 0x000000010200780c */ /* 0x001fe20003f06270 */
[----:B-1----:R-:W-:-:S12]  /*0060*/  IMAD R0, R3, UR4, R0 ;  /* 0x0000000403007c24 */ /* 0x002fd8000f8e0200 */
[----:B------:R-:W-:Y:S05]  /*0070*/  @!P0 EXIT ;  /* 0x000000000000894d */ /* 0x000fea0003800000 */
[-C--:B------:R-:W-:Y:S01]  /*0080*/  IMAD R3, R0, R2.reuse, RZ ;  /* 0x0000000200037224 */ /* 0x080fe200078e02ff */
[----:B------:R-:W0:Y:S01]  /*0090*/  LDCU.64 UR4, c[0x0][0x398] ;  /* 0x00007300ff0477ac */ /* 0x000e220008000a00 */
[----:B------:R-:W-:Y:S03]  /*00a0*/  BSSY.RECONVERGENT B0, `(.L_x_15) ;  /* 0x000001a000007945 */ /* 0x000fe60003800200 */
[C---:B------:R-:W-:Y:S01]  /*00b0*/  IADD3 R0, PT, PT, R3.reuse, R2, RZ ;  /* 0x0000000203007210 */ /* 0x040fe20007ffe0ff */
[----:B------:R-:W1:Y:S03]  /*00c0*/  LDCU.64 UR6, c[0x0][0x358] ;  /* 0x00006b00ff0677ac */ /* 0x000e660008000a00 */
[----:B------:R-:W-:-:S04]  /*00d0*/  VIADDMNMX R2, R3, 0x1, R0, !PT ;  /* 0x0000000103027846 */ /* 0x000fc80007800100 */
[CC--:B------:R-:W-:Y:S02]  /*00e0*/  IADD3 R4, PT, PT, -R3.reuse, R2.reuse, RZ ;  /* 0x0000000203047210 */ /* 0x0c0fe40007ffe1ff */
[----:B------:R-:W-:Y:S02]  /*00f0*/  IADD3 R2, PT, PT, R3, -R2, RZ ;  /* 0x8000000203027210 */ /* 0x000fe40007ffe0ff */
[----:B------:R-:W-:Y:S01]  /*0100*/  LOP3.LUT P1, R4, R4, 0x3, RZ, 0xc0, !PT ;  /* 0x0000000304047812 */ /* 0x000fe2000782c0ff */
[----:B0-----:R-:W-:Y:S01]  /*0110*/  UIMAD UR4, UR5, UR4, URZ ;  /* 0x00000004050472a4 */ /* 0x001fe2000f8e02ff */
[----:B------:R-:W-:-:S11]  /*0120*/  ISETP.GT.U32.AND P0, PT, R2, -0x4, PT ;  /* 0xfffffffc0200780c */ /* 0x000fd60003f04070 */
[----:B-1----:R-:W-:Y:S05]  /*0130*/  @!P1 BRA `(.L_x_16) ;  /* 0x0000000000409947 */ /* 0x002fea0003800000 */
[----:B------:R-:W-:-:S07]  /*0140*/  IADD3 R2, PT, PT, -R4, RZ, RZ ;  /* 0x000000ff04027210 */ /* 0x000fce0007ffe1ff */
.L_x_17:
[----:B------:R-:W0:Y:S01]  /*0150*/  LDC.64 R4, c[0x0][0x380] ;  /* 0x0000e000ff047b82 */ /* 0x000e220000000a00 */
[----:B------:R-:W-:-:S07]  /*0160*/  ISETP.GE.AND P1, PT, R3, UR4, PT ;  /* 0x0000000403007c0c */ /* 0x000fce000bf26270 */
[----:B------:R-:W1:Y:S08]  /*0170*/  LDC.64 R6, c[0x0][0x388] ;  /* 0x0000e200ff067b82 */ /* 0x000e700000000a00 */
[----:B------:R-:W2:Y:S01]  /*0180*/  @!P1 LDC.64 R8, c[0x0][0x390] ;  /* 0x0000e400ff089b82 */ /* 0x000ea20000000a00 */
[----:B0-----:R-:W-:-:S06]  /*0190*/  @!P1 IMAD.WIDE R4, R3, 0x4, R4 ;  /* 0x0000000403049825 */ /* 0x001fcc00078e0204 */
[----:B------:R-:W3:Y:S01]  /*01a0*/  @!P1 LDG.E R4, desc[UR6][R4.64] ;  /* 0x0000000604049981 */ /* 0x000ee2000c1e1900 */
[----:B-1----:R-:W-:-:S06]  /*01b0*/  @!P1 IMAD.WIDE R6, R3, 0x4, R6 ;  /* 0x0000000403069825 */ /* 0x002fcc00078e0206 */
[----:B------:R-:W3:Y:S01]  /*01c0*/  @!P1 LDG.E R7, desc[UR6][R6.64] ;  /* 0x0000000606079981 */ /* 0x000ee2000c1e1900 */
[C---:B--2---:R-:W-:Y:S01]  /*01d0*/  @!P1 IMAD.WIDE R8, R3.reuse, 0x4, R8 ;  /* 0x0000000403089825 */ /* 0x044fe200078e0208 */
[----:B------:R-:W-:Y:S02]  /*01e0*/  IADD3 R2, PT, PT, R2, 0x1, RZ ;  /* 0x0000000102027810 */ /* 0x000fe40007ffe0ff */
[----:B------:R-:W-:Y:S01]  /*01f0*/  IADD3 R3, PT, PT, R3, 0x1, RZ ;  /* 0x0000000103037810 */ /* 0x000fe20007ffe0ff */
[----:B---3--:R-:W-:-:S05]  /*0200*/  @!P1 FADD R11, R4, R7 ;  /* 0x00000007040b9221 */ /* 0x008fca0000000000 */
[----:B------:R0:W-:Y:S01]  /*0210*/  @!P1 STG.E desc[UR6][R8.64], R11 ;  /* 0x0000000b08009986 */ /* 0x0001e2000c101906 */
[----:B------:R-:W-:-:S13]  /*0220*/  ISETP.NE.AND P1, PT, R2, RZ, PT ;  /* 0x000000ff0200720c */ /* 0x000fda0003f25270 */
[----:B0-----:R-:W-:Y:S05]  /*0230*/  @P1 BRA `(.L_x_17) ;  /* 0xfffffffc00c41947 */ /* 0x001fea000383ffff */
.L_x_16:
[----:B------:R-:W-:Y:S05]  /*0240*/  BSYNC.RECONVERGENT B0 ;  /* 0x0000000000007941 */ /* 0x000fea0003800200 */
.L_x_15:
[----:B------:R-:W-:Y:S05]  /*0250*/  @P0 EXIT ;  /* 0x000000000000094d */ /* 0x000fea0003800000 */
.L_x_18:
[----:B------:R-:W0:Y:S01]  /*0260*/  LDC.64 R4, c[0x0][0x380] ;  /* 0x0000e000ff047b82 */ /* 0x000e220000000a00 */
[----:B------:R-:W-:-:S07]  /*0270*/  ISETP.GE.AND P1, PT, R3, UR4, PT ;  /* 0x0000000403007c0c */ /* 0x000fce000bf26270 */
[----:B------:R-:W1:Y:S01]  /*0280*/  LDC.64 R6, c[0x0][0x388] ;  /* 0x0000e200ff067b82 */ /* 0x000e620000000a00 */
[----:B------:R-:W-:-:S07]  /*0290*/  IADD3 R2, PT, PT, R3, 0x1, RZ ;  /* 0x0000000103027810 */ /* 0x000fce0007ffe0ff */
[----:B------:R-:W2:Y:S01]  /*02a0*/  @!P1 LDC.64 R8, c[0x0][0x390] ;  /* 0x0000e400ff089b82 */ /* 0x000ea20000000a00 */
[----:B0-----:R-:W-:-:S07]  /*02b0*/  @!P1 IMAD.WIDE R4, R3, 0x4, R4 ;  /* 0x0000000403049825 */ /* 0x001fce00078e0204 */
[----:B------:R-:W0:Y:S01]  /*02c0*/  LDC.64 R10, c[0x0][0x380] ;  /* 0x0000e000ff0a7b82 */ /* 0x000e220000000a00 */
[----:B------:R-:W3:Y:S01]  /*02d0*/  @!P1 LDG.E R4, desc[UR6][R4.64] ;  /* 0x0000000604049981 */ /* 0x000ee2000c1e1900 */
[----:B-1----:R-:W-:-:S06]  /*02e0*/  @!P1 IMAD.WIDE R6, R3, 0x4, R6 ;  /* 0x0000000403069825 */ /* 0x002fcc00078e0206 */
[----:B------:R-:W1:Y:S01]  /*02f0*/  LDC.64 R12, c[0x0][0x388] ;  /* 0x0000e200ff0c7b82 */ /* 0x000e620000000a00 */
[----:B------:R-:W3:Y:S01]  /*0300*/  @!P1 LDG.E R7, desc[UR6][R6.64] ;  /* 0x0000000606079981 */ /* 0x000ee2000c1e1900 */
[----:B------:R-:W-:Y:S01]  /*0310*/  ISETP.GE.AND P0, PT, R2, UR4, PT ;  /* 0x0000000402007c0c */ /* 0x000fe2000bf06270 */
[----:B--2---:R-:W-:-:S05]  /*0320*/  @!P1 IMAD.WIDE R8, R3, 0x4, R8 ;  /* 0x0000000403089825 */ /* 0x004fca00078e0208 */
[----:B------:R-:W2:Y:S07]  /*0330*/  LDC.64 R14, c[0x0][0x388] ;  /* 0x0000e200ff0e7b82 */ /* 0x000eae0000000a00 */
[----:B0-----:R-:W-:-:S04]  /*0340*/  @!P0 IMAD.WIDE R10, R3, 0x4, R10 ;  /* 0x00000004030a8825 */ /* 0x001fc800078e020a */
[----:B-1----:R-:W-:-:S04]  /*0350*/  @!P0 IMAD.WIDE R12, R3, 0x4, R12 ;  /* 0x00000004030c8825 */ /* 0x002fc800078e020c */
[----:B---3--:R-:W-:Y:S02]  /*0360*/  @!P1 FADD R17, R4, R7 ;  /* 0x0000000704119221 */ /* 0x008fe40000000000 */
[----:B------:R-:W0:Y:S03]  /*0370*/  @!P0 LDC.64 R4, c[0x0][0x390] ;  /* 0x0000e400ff048b82 */ /* 0x000e260000000a00 */
[----:B------:R1:W-:Y:S04]  /*0380*/  @!P1 STG.E desc[UR6][R8.64], R17 ;  /* 0x0000001108009986 */ /* 0x0003e8000c101906 */
[----:B------:R-:W3:Y:S01]  /*0390*/  @!P0 LDG.E R10, desc[UR6][R10.64+0x4] ;  /* 0x000004060a0a8981 */ /* 0x000ee2000c1e1900 */
[----:B------:R-:W4:Y:S03]  /*03a0*/  LDC.64 R6, c[0x0][0x380] ;  /* 0x0000e000ff067b82 */ /* 0x000f260000000a00 */
[----:B------:R-:W3:Y:S01]  /*03b0*/  @!P0 LDG.E R13, desc[UR6][R12.64+0x4] ;  /* 0x000004060c0d8981 */ /* 0x000ee2000c1e1900 */
[----:B------:R-:W-:-:S04]  /*03c0*/  IADD3 R2, PT, PT, R3, 0x2, RZ ;  /* 0x0000000203027810 */ /* 0x000fc80007ffe0ff */
[----:B------:R-:W-:Y:S01]  /*03d0*/  ISETP.GE.AND P1, PT, R2, UR4, PT ;  /* 0x0000000402007c0c */ /* 0x000fe2000bf26270 */
[----:B0-----:R-:W-:-:S12]  /*03e0*/  @!P0 IMAD.WIDE R4, R3, 0x4, R4 ;  /* 0x0000000403048825 */ /* 0x001fd800078e0204 */
[C---:B--2---:R-:W-:Y:S01]  /*03f0*/  @!P1 IMAD.WIDE R14, R3.reuse, 0x4, R14 ;  /* 0x00000004030e9825 */ /* 0x044fe200078e020e */
[----:B-1----:R-:W0:Y:S03]  /*0400*/  @!P1 LDC.64 R8, c[0x0][0x390] ;  /* 0x0000e400ff089b82 */ /* 0x002e260000000a00 */
[----:B----4-:R-:W-:-:S04]  /*0410*/  @!P1 IMAD.WIDE R6, R3, 0x4, R6 ;  /* 0x0000000403069825 */ /* 0x010fc800078e0206 */
[----:B---3--:R-:W-:Y:S02]  /*0420*/  @!P0 FADD R19, R10, R13 ;  /* 0x0000000d0a138221 */ /* 0x008fe40000000000 */
[----:B------:R-:W1:Y:S03]  /*0430*/  LDC.64 R10, c[0x0][0x380] ;  /* 0x0000e000ff0a7b82 */ /* 0x000e660000000a00 */
[----:B------:R2:W-:Y:S04]  /*0440*/  @!P0 STG.E desc[UR6][R4.64+0x4], R19 ;  /* 0x0000041304008986 */ /* 0x0005e8000c101906 */
[----:B------:R-:W3:Y:S01]  /*0450*/  @!P1 LDG.E R6, desc[UR6][R6.64+0x8] ;  /* 0x0000080606069981 */ /* 0x000ee2000c1e1900 */
[----:B------:R-:W4:Y:S03]  /*0460*/  LDC.64 R12, c[0x0][0x388] ;  /* 0x0000e200ff0c7b82 */ /* 0x000f260000000a00 */
[----:B------:R-:W3:Y:S01]  /*0470*/  @!P1 LDG.E R15, desc[UR6][R14.64+0x8] ;  /* 0x000008060e0f9981 */ /* 0x000ee2000c1e1900 */
[----:B------:R-:W-:-:S04]  /*0480*/  IADD3 R2, PT, PT, R3, 0x3, RZ ;  /* 0x0000000303027810 */ /* 0x000fc80007ffe0ff */
[----:B------:R-:W-:Y:S01]  /*0490*/  ISETP.GE.AND P0, PT, R2, UR4, PT ;  /* 0x0000000402007c0c */ /* 0x000fe2000bf06270 */
[----:B0-----:R-:W-:-:S12]  /*04a0*/  @!P1 IMAD.WIDE R8, R3, 0x4, R8 ;  /* 0x0000000403089825 */ /* 0x001fd800078e0208 */
[C---:B-1----:R-:W-:Y:S01]  /*04b0*/  @!P0 IMAD.WIDE R10, R3.reuse, 0x4, R10 ;  /* 0x00000004030a8825 */ /* 0x042fe200078e020a */
[----:B--2---:R-:W0:Y:S03]  /*04c0*/  @!P0 LDC.64 R4, c[0x0][0x390] ;  /* 0x0000e400ff048b82 */ /* 0x004e260000000a00 */
[----:B----4-:R-:W-:-:S04]  /*04d0*/  @!P0 IMAD.WIDE R12, R3, 0x4, R12 ;  /* 0x00000004030c8825 */ /* 0x010fc800078e020c */
[----:B---3--:R-:W-:-:S05]  /*04e0*/  @!P1 FADD R17, R6, R15 ;  /* 0x0000000f06119221 */ /* 0x008fca0000000000 */
[----:B------:R1:W-:Y:S04]  /*04f0*/  @!P1 STG.E desc[UR6][R8.64+0x8], R17 ;  /* 0x0000081108009986 */ /* 0x0003e8000c101906 */
[----:B------:R-:W2:Y:S04]  /*0500*/  @!P0 LDG.E R10, desc[UR6][R10.64+0xc] ;  /* 0x00000c060a0a8981 */ /* 0x000ea8000c1e1900 */
[----:B------:R-:W2:Y:S01]  /*0510*/  @!P0 LDG.E R13, desc[UR6][R12.64+0xc] ;  /* 0x00000c060c0d8981 */ /* 0x000ea2000c1e1900 */
[C---:B0-----:R-:W-:Y:S01]  /*0520*/  @!P0 IMAD.WIDE R4, R3.reuse, 0x4, R4 ;  /* 0x0000000403048825 */ /* 0x041fe200078e0204 */
[----:B------:R-:W-:-:S03]  /*0530*/  IADD3 R3, PT, PT, R3, 0x4, RZ ;  /* 0x0000000403037810 */ /* 0x000fc60007ffe0ff */
[----:B--2---:R-:W-:-:S05]  /*0540*/  @!P0 FADD R7, R10, R13 ;  /* 0x0000000d0a078221 */ /* 0x004fca0000000000 */
[----:B------:R1:W-:Y:S01]  /*0550*/  @!P0 STG.E desc[UR6][R4.64+0xc], R7 ;  /* 0x00000c0704008986 */ /* 0x0003e2000c101906 */
[----:B------:R-:W-:-:S13]  /*0560*/  ISETP.GE.AND P0, PT, R3, R0, PT ;  /* 0x000000000300720c */ /* 0x000fda0003f06270 */
[----:B-1----:R-:W-:Y:S05]  /*0570*/  @!P0 BRA `(.L_x_18) ;  /* 0xfffffffc00388947 */ /* 0x002fea000383ffff */
[----:B------:R-:W-:Y:S05]  /*0580*/  EXIT ;  /* 0x000000000000794d */ /* 0x000fea0003800000 */
.L_x_19:
        /* <DEDUP_REMOVED lines=15> */
.L_x_21:


//--------------------- .nv.shared.reserved.0     --------------------------
	.section	.nv.shared.reserved.0,"aw",@nobits
	.weak		__nv_reservedSMEM_offset_0_alias
	.size		__nv_reservedSMEM_offset_0_alias, 0, 64
	.other		__nv_reservedSMEM_offset_0_alias,@"STO_CUDA_RESERVED_SHARED STV_DEFAULT"
__nv_reservedSMEM_offset_0_alias:
	.zero		0
	.zero		64


//--------------------- .nv.constant0._Z12MatrixMul_2dPfS_S_iii --------------------------
	.section	.nv.constant0._Z12MatrixMul_2dPfS_S_iii,"a",@progbits
	.sectionflags	@""
	.align	4
.nv.constant0._Z12MatrixMul_2dPfS_S_iii:
	.zero		932


//--------------------- .nv.constant0._Z12MatrixMul_1dPfS_S_iii --------------------------
	.section	.nv.constant0._Z12MatrixMul_1dPfS_S_iii,"a",@progbits
	.sectionflags	@""
	.align	4
.nv.constant0._Z12MatrixMul_1dPfS_S_iii:
	.zero		932


//--------------------- SYMBOLS --------------------------

	.type		.nv.reservedSmem.offset0,@object
	.size		.nv.reservedSmem.offset0,0x4
